//
// Generated by NVIDIA NVVM Compiler
//
// Compiler Build ID: CL-36424714
// Cuda compilation tools, release 13.0, V13.0.88
// Based on NVVM 20.0.0
//

.version 9.0
.target sm_100
.address_size 64

	// .globl	process

.visible .entry process(
	.param .u64 .ptr .align 1 process_param_0,
	.param .u64 .ptr .align 1 process_param_1,
	.param .u32 process_param_2,
	.param .u32 process_param_3
)
{
	.reg .pred 	%p<14>;
	.reg .b16 	%rs<72>;
	.reg .b32 	%r<47>;
	.reg .b64 	%rd<39>;

	ld.param.u64 	%rd6, [process_param_0];
	ld.param.u32 	%r18, [process_param_2];
	ld.param.u32 	%r19, [process_param_3];
	cvta.to.global.u64 	%rd1, %rd6;
	mov.u32 	%r20, %tid.x;
	mov.u32 	%r21, %ctaid.x;
	mov.u32 	%r1, %ntid.x;
	mad.lo.s32 	%r45, %r21, %r1, %r20;
	mov.u32 	%r22, %tid.y;
	mov.u32 	%r23, %ctaid.y;
	mov.u32 	%r3, %ntid.y;
	mad.lo.s32 	%r46, %r23, %r3, %r22;
	mad.lo.s32 	%r42, %r18, %r46, %r45;
	mul.lo.s32 	%r6, %r19, %r18;
	setp.ge.s32 	%p1, %r42, %r6;
	@%p1 bra 	$L__BB0_22;
	ld.param.u32 	%r40, [process_param_3];
	add.s32 	%r7, %r18, -1;
	cvt.s64.s32 	%rd7, %r18;
	add.s64 	%rd2, %rd1, %rd7;
	mov.u32 	%r24, %nctaid.x;
	mul.lo.s32 	%r25, %r1, %r24;
	mul.lo.s32 	%r26, %r25, %r3;
	mov.u32 	%r27, %nctaid.y;
	mul.lo.s32 	%r8, %r26, %r27;
	add.s32 	%r9, %r18, -2;
	add.s32 	%r28, %r40, -2;
	mul.lo.s32 	%r29, %r28, %r18;
	add.s32 	%r30, %r9, %r29;
	cvt.s64.s32 	%rd8, %r30;
	add.s64 	%rd3, %rd1, %rd8;
	cvt.s64.s32 	%rd9, %r29;
	add.s64 	%rd4, %rd1, %rd9;
	cvt.s64.s32 	%rd33, %r9;
	add.s64 	%rd34, %rd2, %rd33;
$L__BB0_2:
	setp.ne.s32 	%p2, %r46, 0;
	@%p2 bra 	$L__BB0_8;
	setp.ne.s32 	%p10, %r45, 0;
	@%p10 bra 	$L__BB0_5;
	ld.global.u8 	%rs71, [%rd2+1];
	bra.uni 	$L__BB0_19;
$L__BB0_5:
	setp.ne.s32 	%p11, %r45, %r7;
	@%p11 bra 	$L__BB0_7;
	ld.global.u8 	%rs71, [%rd34];
	bra.uni 	$L__BB0_19;
$L__BB0_7:
	cvt.s64.s32 	%rd31, %r45;
	add.s64 	%rd32, %rd2, %rd31;
	ld.global.u8 	%rs71, [%rd32];
	bra.uni 	$L__BB0_19;
$L__BB0_8:
	ld.param.u32 	%r41, [process_param_3];
	add.s32 	%r31, %r41, -1;
	setp.ne.s32 	%p3, %r46, %r31;
	@%p3 bra 	$L__BB0_14;
	setp.ne.s32 	%p8, %r45, 0;
	@%p8 bra 	$L__BB0_11;
	ld.global.u8 	%rs71, [%rd4+1];
	bra.uni 	$L__BB0_19;
$L__BB0_11:
	setp.ne.s32 	%p9, %r45, %r7;
	@%p9 bra 	$L__BB0_13;
	ld.global.u8 	%rs71, [%rd3];
	bra.uni 	$L__BB0_19;
$L__BB0_13:
	cvt.s64.s32 	%rd29, %r45;
	add.s64 	%rd30, %rd4, %rd29;
	ld.global.u8 	%rs71, [%rd30];
	bra.uni 	$L__BB0_19;
$L__BB0_14:
	setp.ne.s32 	%p4, %r45, 0;
	@%p4 bra 	$L__BB0_16;
	mul.lo.s32 	%r38, %r46, %r18;
	cvt.s64.s32 	%rd27, %r38;
	add.s64 	%rd28, %rd1, %rd27;
	ld.global.u8 	%rs71, [%rd28+1];
	bra.uni 	$L__BB0_19;
$L__BB0_16:
	setp.ne.s32 	%p5, %r45, %r7;
	@%p5 bra 	$L__BB0_18;
	mad.lo.s32 	%r37, %r46, %r18, %r9;
	cvt.s64.s32 	%rd25, %r37;
	add.s64 	%rd26, %rd1, %rd25;
	ld.global.u8 	%rs71, [%rd26];
	bra.uni 	$L__BB0_19;
$L__BB0_18:
	add.s32 	%r32, %r46, -1;
	mul.lo.s32 	%r33, %r32, %r18;
	cvt.s64.s32 	%rd11, %r33;
	cvt.s64.s32 	%rd12, %r45;
	add.s64 	%rd13, %rd11, %rd12;
	add.s64 	%rd14, %rd1, %rd13;
	ld.global.u8 	%rs11, [%rd14+-1];
	add.s32 	%r34, %r33, %r45;
	cvt.s64.s32 	%rd15, %r34;
	add.s64 	%rd16, %rd1, %rd15;
	ld.global.u8 	%rs12, [%rd16];
	ld.global.u8 	%rs13, [%rd16+1];
	mul.lo.s32 	%r35, %r46, %r18;
	cvt.s64.s32 	%rd17, %r35;
	add.s64 	%rd18, %rd17, %rd12;
	add.s64 	%rd19, %rd1, %rd18;
	ld.global.u8 	%rs14, [%rd19+-1];
	add.s64 	%rd20, %rd16, %rd7;
	ld.global.u8 	%rs15, [%rd20];
	ld.global.u8 	%rs16, [%rd20+1];
	add.s32 	%r36, %r35, %r18;
	cvt.s64.s32 	%rd21, %r36;
	add.s64 	%rd22, %rd21, %rd12;
	add.s64 	%rd23, %rd1, %rd22;
	ld.global.u8 	%rs17, [%rd23+-1];
	add.s64 	%rd24, %rd20, %rd7;
	ld.global.u8 	%rs18, [%rd24];
	ld.global.u8 	%rs19, [%rd24+1];
	max.u16 	%rs20, %rs11, %rs12;
	min.u16 	%rs21, %rs11, %rs12;
	max.u16 	%rs22, %rs20, %rs13;
	min.u16 	%rs23, %rs20, %rs13;
	max.u16 	%rs24, %rs22, %rs14;
	min.u16 	%rs25, %rs22, %rs14;
	max.u16 	%rs26, %rs24, %rs15;
	min.u16 	%rs27, %rs24, %rs15;
	max.u16 	%rs28, %rs26, %rs16;
	min.u16 	%rs29, %rs26, %rs16;
	max.u16 	%rs30, %rs28, %rs17;
	min.u16 	%rs31, %rs28, %rs17;
	max.u16 	%rs32, %rs30, %rs18;
	min.u16 	%rs33, %rs30, %rs18;
	min.u16 	%rs34, %rs32, %rs19;
	setp.lt.u16 	%p6, %rs13, %rs21;
	selp.b16 	%rs35, %rs21, %rs23, %p6;
	selp.b16 	%rs36, %rs23, %rs21, %p6;
	max.u16 	%rs37, %rs35, %rs25;
	min.u16 	%rs38, %rs35, %rs25;
	max.u16 	%rs39, %rs37, %rs27;
	min.u16 	%rs40, %rs37, %rs27;
	max.u16 	%rs41, %rs39, %rs29;
	min.u16 	%rs42, %rs39, %rs29;
	max.u16 	%rs43, %rs41, %rs31;
	min.u16 	%rs44, %rs41, %rs31;
	max.u16 	%rs45, %rs43, %rs33;
	min.u16 	%rs46, %rs43, %rs33;
	min.u16 	%rs47, %rs45, %rs34;
	max.u16 	%rs48, %rs36, %rs38;
	min.u16 	%rs49, %rs36, %rs38;
	max.u16 	%rs50, %rs48, %rs40;
	min.u16 	%rs51, %rs48, %rs40;
	max.u16 	%rs52, %rs50, %rs42;
	min.u16 	%rs53, %rs50, %rs42;
	max.u16 	%rs54, %rs52, %rs44;
	min.u16 	%rs55, %rs52, %rs44;
	max.u16 	%rs56, %rs54, %rs46;
	min.u16 	%rs57, %rs54, %rs46;
	min.u16 	%rs58, %rs56, %rs47;
	setp.lt.u16 	%p7, %rs40, %rs49;
	selp.b16 	%rs59, %rs49, %rs51, %p7;
	selp.b16 	%rs60, %rs51, %rs49, %p7;
	max.u16 	%rs61, %rs59, %rs53;
	min.u16 	%rs62, %rs59, %rs53;
	max.u16 	%rs63, %rs61, %rs55;
	min.u16 	%rs64, %rs61, %rs55;
	max.u16 	%rs65, %rs63, %rs57;
	min.u16 	%rs66, %rs63, %rs57;
	min.u16 	%rs67, %rs65, %rs58;
	max.u16 	%rs68, %rs60, %rs62;
	max.u16 	%rs69, %rs68, %rs64;
	max.u16 	%rs70, %rs69, %rs66;
	max.u16 	%rs71, %rs70, %rs67;
$L__BB0_19:
	ld.param.u64 	%rd38, [process_param_1];
	cvt.s64.s32 	%rd35, %r42;
	cvta.to.global.u64 	%rd36, %rd38;
	add.s64 	%rd37, %rd36, %rd35;
	st.global.u8 	[%rd37], %rs71;
	add.s32 	%r42, %r42, %r8;
	setp.ge.s32 	%p12, %r42, %r6;
	@%p12 bra 	$L__BB0_21;
	div.s32 	%r46, %r42, %r18;
	mul.lo.s32 	%r39, %r46, %r18;
	sub.s32 	%r45, %r42, %r39;
$L__BB0_21:
	setp.lt.s32 	%p13, %r42, %r6;
	@%p13 bra 	$L__BB0_2;
$L__BB0_22:
	ret;

}


// ===== COMPILED SASS (sm_100) =====

	.target	sm_100

	.elftype	@"ET_EXEC"


//--------------------- .note.nv.tkinfo           --------------------------
	.section	.note.nv.tkinfo,"",@"SHT_NOTE"
	.sectionflags	@"SHF_NOTE_NV_TKINFO"
	.tkinfo
        /*0018*/ 	.word	0x00000002
        /*0030*/ 	.string	""
        /*0030*/ 	.string	"ptxas"
        /*0030*/ 	.string	"Cuda compilation tools, release 13.0, V13.0.88"
        /*0030*/ 	.string	"Build cuda_13.0.r13.0/compiler.36424714_0"
        /*0030*/ 	.string	"-arch sm_100 -m 64 "



//--------------------- .note.nv.cuinfo           --------------------------
	.section	.note.nv.cuinfo,"",@"SHT_NOTE"
	.sectionflags	@"SHF_NOTE_NV_CUINFO"
        /*0018*/ 	.short	0x0002
        /*001a*/ 	.short	0x0064
        /*001c*/ 	.short	0x0082
	.zero		2


//--------------------- .nv.info                  --------------------------
	.section	.nv.info,"",@"SHT_CUDA_INFO"
	.align	4


	//----- nvinfo : EIATTR_REGCOUNT
	.align		4
        /*0000*/ 	.byte	0x04, 0x2f
        /*0002*/ 	.short	(.L_1 - .L_0)
	.align		4
.L_0:
        /*0004*/ 	.word	index@(process)
        /*0008*/ 	.word	0x0000001c


	//----- nvinfo : EIATTR_FRAME_SIZE
	.align		4
.L_1:
        /*000c*/ 	.byte	0x04, 0x11
        /*000e*/ 	.short	(.L_3 - .L_2)
	.align		4
.L_2:
        /*0010*/ 	.word	index@(process)
        /*0014*/ 	.word	0x00000000


	//----- nvinfo : EIATTR_MIN_STACK_SIZE
	.align		4
.L_3:
        /*0018*/ 	.byte	0x04, 0x12
        /*001a*/ 	.short	(.L_5 - .L_4)
	.align		4
.L_4:
        /*001c*/ 	.word	index@(process)
        /*0020*/ 	.word	0x00000000
.L_5:


//--------------------- .nv.compat                --------------------------
	.section	.nv.compat,"",@"SHT_CUDA_COMPAT_INFO"
	.align	4
        /*0000*/ 	.byte	0x02, 0x09, 0x00, 0x00, 0x02, 0x02, 0x01, 0x00, 0x02, 0x05, 0x05, 0x00, 0x03, 0x07, 0x01, 0x01
        /*0010*/ 	.byte	0x02, 0x03, 0x00, 0x00, 0x02, 0x06, 0x01, 0x00, 0x04, 0x0b, 0x08, 0x00, 0x09, 0x00, 0x00, 0x00
        /*0020*/ 	.byte	0x00, 0x00, 0x00, 0x00


//--------------------- .nv.info.process          --------------------------
	.section	.nv.info.process,"",@"SHT_CUDA_INFO"
	.sectionflags	@""
	.align	4


	//----- nvinfo : EIATTR_CUDA_API_VERSION
	.align		4
        /*0000*/ 	.byte	0x04, 0x37
        /*0002*/ 	.short	(.L_7 - .L_6)
.L_6:
        /*0004*/ 	.word	0x00000082


	//----- nvinfo : EIATTR_KPARAM_INFO
	.align		4
.L_7:
        /*0008*/ 	.byte	0x04, 0x17
        /*000a*/ 	.short	(.L_9 - .L_8)
.L_8:
        /*000c*/ 	.word	0x00000000
        /*0010*/ 	.short	0x0003
        /*0012*/ 	.short	0x0014
        /*0014*/ 	.byte	0x00, 0xf0, 0x11, 0x00


	//----- nvinfo : EIATTR_KPARAM_INFO
	.align		4
.L_9:
        /*0018*/ 	.byte	0x04, 0x17
        /*001a*/ 	.short	(.L_11 - .L_10)
.L_10:
        /*001c*/ 	.word	0x00000000
        /*0020*/ 	.short	0x0002
        /*0022*/ 	.short	0x0010
        /*0024*/ 	.byte	0x00, 0xf0, 0x11, 0x00


	//----- nvinfo : EIATTR_KPARAM_INFO
	.align		4
.L_11:
        /*0028*/ 	.byte	0x04, 0x17
        /*002a*/ 	.short	(.L_13 - .L_12)
.L_12:
        /*002c*/ 	.word	0x00000000
        /*0030*/ 	.short	0x0001
        /*0032*/ 	.short	0x0008
        /*0034*/ 	.byte	0x00, 0xf5, 0x21, 0x00


	//----- nvinfo : EIATTR_KPARAM_INFO
	.align		4
.L_13:
        /*0038*/ 	.byte	0x04, 0x17
        /*003a*/ 	.short	(.L_15 - .L_14)
.L_14:
        /*003c*/ 	.word	0x00000000
        /*0040*/ 	.short	0x0000
        /*0042*/ 	.short	0x0000
        /*0044*/ 	.byte	0x00, 0xf5, 0x21, 0x00


	//----- nvinfo : EIATTR_SPARSE_MMA_MASK
	.align		4
.L_15:
        /*0048*/ 	.byte	0x03, 0x50
        /*004a*/ 	.short	0x0000


	//----- nvinfo : EIATTR_MAXREG_COUNT
	.align		4
        /*004c*/ 	.byte	0x03, 0x1b
        /*004e*/ 	.short	0x00ff


	//----- nvinfo : EIATTR_MERCURY_ISA_VERSION
	.align		4
        /*0050*/ 	.byte	0x03, 0x5f
        /*0052*/ 	.short	0x0101


	//----- nvinfo : EIATTR_VRC_CTA_INIT_COUNT
	.align		4
        /*0054*/ 	.byte	0x02, 0x4a
	.zero		1
	.zero		1


	//----- nvinfo : EIATTR_EXIT_INSTR_OFFSETS
	.align		4
        /*0058*/ 	.byte	0x04, 0x1c
        /*005a*/ 	.short	(.L_17 - .L_16)


	//   ....[0]....
.L_16:
        /*005c*/ 	.word	0x000000d0


	//   ....[1]....
        /*0060*/ 	.word	0x00000d60


	//----- nvinfo : EIATTR_CRS_STACK_SIZE
	.align		4
.L_17:
        /*0064*/ 	.byte	0x04, 0x1e
        /*0066*/ 	.short	(.L_19 - .L_18)
.L_18:
        /*0068*/ 	.word	0x00000000


	//----- nvinfo : EIATTR_CBANK_PARAM_SIZE
	.align		4
.L_19:
        /*006c*/ 	.byte	0x03, 0x19
        /*006e*/ 	.short	0x0018


	//----- nvinfo : EIATTR_PARAM_CBANK
	.align		4
        /*0070*/ 	.byte	0x04, 0x0a
        /*0072*/ 	.short	(.L_21 - .L_20)
	.align		4
.L_20:
        /*0074*/ 	.word	index@(.nv.constant0.process)
        /*0078*/ 	.short	0x0380
        /*007a*/ 	.short	0x0018


	//----- nvinfo : EIATTR_SW_WAR
	.align		4
.L_21:
        /*007c*/ 	.byte	0x04, 0x36
        /*007e*/ 	.short	(.L_23 - .L_22)
.L_22:
        /*0080*/ 	.word	0x00000008
.L_23:


//--------------------- .nv.callgraph             --------------------------
	.section	.nv.callgraph,"",@"SHT_CUDA_CALLGRAPH"
	.align	4
	.sectionentsize	8
	.align		4
        /*0000*/ 	.word	0x00000000
	.align		4
        /*0004*/ 	.word	0xffffffff
	.align		4
        /*0008*/ 	.word	0x00000000
	.align		4
        /*000c*/ 	.word	0xfffffffe
	.align		4
        /*0010*/ 	.word	0x00000000
	.align		4
        /*0014*/ 	.word	0xfffffffd
	.align		4
        /*0018*/ 	.word	0x00000000
	.align		4
        /*001c*/ 	.word	0xfffffffc


//--------------------- .text.process             --------------------------
	.section	.text.process,"ax",@progbits
	.align	128
        .global         process
        .type           process,@function
        .size           process,(.L_x_12 - process)
        .other          process,@"STO_CUDA_ENTRY STV_DEFAULT"
process:
.text.process:
[----:B------:R-:W-:Y:S01]  /*0000*/  LDC R1, c[0x0][0x37c] ;  /* 0x0000df00ff017b82 */ /* 0x000fe20000000800 */
[----:B------:R-:W0:Y:S07]  /*0010*/  S2R R5, SR_TID.X ;  /* 0x0000000000057919 */ /* 0x000e2e0000002100 */
[----:B------:R-:W0:Y:S01]  /*0020*/  LDC R0, c[0x0][0x360] ;  /* 0x0000d800ff007b82 */ /* 0x000e220000000800 */
[----:B------:R-:W1:Y:S01]  /*0030*/  LDCU.64 UR6, c[0x0][0x390] ;  /* 0x00007200ff0677ac */ /* 0x000e620008000a00 */
[----:B------:R-:W2:Y:S06]  /*0040*/  S2R R7, SR_TID.Y ;  /* 0x0000000000077919 */ /* 0x000eac0000002200 */
[----:B------:R-:W0:Y:S08]  /*0050*/  S2UR UR4, SR_CTAID.X ;  /* 0x00000000000479c3 */ /* 0x000e300000002500 */
[----:B------:R-:W2:Y:S01]  /*0060*/  S2UR UR5, SR_CTAID.Y ;  /* 0x00000000000579c3 */ /* 0x000ea20000002600 */
[----:B-1----:R-:W-:-:S07]  /*0070*/  UIMAD UR10, UR6, UR7, URZ ;  /* 0x00000007060a72a4 */ /* 0x002fce000f8e02ff */
[----:B------:R-:W2:Y:S01]  /*0080*/  LDC R2, c[0x0][0x364] ;  /* 0x0000d900ff027b82 */ /* 0x000ea20000000800 */
[----:B0-----:R-:W-:Y:S02]  /*0090*/  IMAD R5, R0, UR4, R5 ;  /* 0x0000000400057c24 */ /* 0x001fe4000f8e0205 */
[----:B--2---:R-:W-:-:S04]  /*00a0*/  IMAD R7, R2, UR5, R7 ;  /* 0x0000000502077c24 */ /* 0x004fc8000f8e0207 */
[----:B------:R-:W-:-:S05]  /*00b0*/  IMAD R18, R7, UR6, R5 ;  /* 0x0000000607127c24 */ /* 0x000fca000f8e0205 */
[----:B------:R-:W-:-:S13]  /*00c0*/  ISETP.GE.AND P0, PT, R18, UR10, PT ;  /* 0x0000000a12007c0c */ /* 0x000fda000bf06270 */
[----:B------:R-:W-:Y:S05]  /*00d0*/  @P0 EXIT ;  /* 0x000000000000094d */ /* 0x000fea0003800000 */
[----:B------:R-:W0:Y:S01]  /*00e0*/  LDCU UR12, c[0x0][0x370] ;  /* 0x00006e00ff0c77ac */ /* 0x000e220008000800 */
[----:B------:R-:W1:Y:S01]  /*00f0*/  LDC R3, c[0x0][0x390] ;  /* 0x0000e400ff037b82 */ /* 0x000e620000000800 */
[----:B------:R-:W-:Y:S01]  /*0100*/  BSSY.RECONVERGENT B0, `(.L_x_0) ;  /* 0x00000c5000007945 */ /* 0x000fe20003800200 */
[----:B------:R-:W2:Y:S01]  /*0110*/  LDCU.64 UR8, c[0x0][0x380] ;  /* 0x00007000ff0877ac */ /* 0x000ea20008000a00 */
[----:B------:R-:W3:Y:S01]  /*0120*/  LDCU UR13, c[0x0][0x374] ;  /* 0x00006e80ff0d77ac */ /* 0x000ee20008000800 */
[----:B------:R-:W-:Y:S02]  /*0130*/  UIADD3 UR4, UPT, UPT, UR7, -0x2, URZ ;  /* 0xfffffffe07047890 */ /* 0x000fe4000fffe0ff */
[----:B------:R-:W-:Y:S02]  /*0140*/  UIADD3 UR7, UPT, UPT, UR6, -0x2, URZ ;  /* 0xfffffffe06077890 */ /* 0x000fe4000fffe0ff */
[----:B------:R-:W-:Y:S01]  /*0150*/  UIMAD UR4, UR4, UR6, URZ ;  /* 0x00000006040472a4 */ /* 0x000fe2000f8e02ff */
[----:B0-----:R-:W-:Y:S01]  /*0160*/  IMAD R0, R0, UR12, RZ ;  /* 0x0000000c00007c24 */ /* 0x001fe2000f8e02ff */
[----:B------:R-:W-:-:S02]  /*0170*/  UIADD3 UR11, UPT, UPT, UR6, -0x1, URZ ;  /* 0xffffffff060b7890 */ /* 0x000fc4000fffe0ff */
[----:B------:R-:W-:Y:S01]  /*0180*/  UIADD3 UR5, UPT, UPT, UR7, UR4, URZ ;  /* 0x0000000407057290 */ /* 0x000fe2000fffe0ff */
[----:B------:R-:W-:Y:S01]  /*0190*/  IMAD R0, R0, R2, RZ ;  /* 0x0000000200007224 */ /* 0x000fe200078e02ff */
[----:B------:R-:W-:Y:S02]  /*01a0*/  USHF.R.S32.HI UR16, URZ, 0x1f, UR6 ;  /* 0x0000001fff107899 */ /* 0x000fe40008011406 */
[----:B--2---:R-:W-:Y:S01]  /*01b0*/  UIADD3 UR18, UP0, UPT, UR6, UR8, URZ ;  /* 0x0000000806127290 */ /* 0x004fe2000ff1e0ff */
[----:B---3--:R-:W-:Y:S01]  /*01c0*/  IMAD R9, R0, UR13, RZ ;  /* 0x0000000d00097c24 */ /* 0x008fe2000f8e02ff */
[----:B------:R-:W-:Y:S02]  /*01d0*/  UIADD3 UR17, UP2, UPT, UR4, UR8, URZ ;  /* 0x0000000804117290 */ /* 0x000fe4000ff5e0ff */
[----:B------:R-:W-:Y:S01]  /*01e0*/  UIADD3 UR6, UP1, UPT, UR5, UR8, URZ ;  /* 0x0000000805067290 */ /* 0x000fe2000ff3e0ff */
[----:B------:R-:W0:Y:S01]  /*01f0*/  LDCU.64 UR14, c[0x0][0x358] ;  /* 0x00006b00ff0e77ac */ /* 0x000e220008000a00 */
[----:B------:R-:W2:Y:S01]  /*0200*/  LDCU UR22, c[0x0][0x390] ;  /* 0x00007200ff1677ac */ /* 0x000ea20008000800 */
[----:B------:R-:W3:Y:S01]  /*0210*/  LDCU UR19, c[0x0][0x394] ;  /* 0x00007280ff1377ac */ /* 0x000ee20008000800 */
[----:B------:R-:W4:Y:S01]  /*0220*/  LDCU.64 UR24, c[0x0][0x380] ;  /* 0x00007000ff1877ac */ /* 0x000f220008000a00 */
[----:B------:R-:W0:Y:S01]  /*0230*/  LDCU.64 UR20, c[0x0][0x388] ;  /* 0x00007100ff1477ac */ /* 0x000e220008000a00 */
[----:B------:R-:W-:-:S02]  /*0240*/  UIADD3.X UR12, UPT, UPT, UR16, UR9, URZ, UP0, !UPT ;  /* 0x00000009100c7290 */ /* 0x000fc400087fe4ff */
[----:B------:R-:W-:Y:S02]  /*0250*/  ULEA.HI.X.SX32 UR4, UR4, UR9, 0x1, UP2 ;  /* 0x0000000904047291 */ /* 0x000fe400090f0eff */
[----:B------:R-:W-:-:S12]  /*0260*/  ULEA.HI.X.SX32 UR5, UR5, UR9, 0x1, UP1 ;  /* 0x0000000905057291 */ /* 0x000fd800088f0eff */
.L_x_10:
[----:B------:R-:W-:Y:S01]  /*0270*/  ISETP.NE.AND P0, PT, R7, RZ, PT ;  /* 0x000000ff0700720c */ /* 0x000fe20003f05270 */
[----:B------:R-:W-:-:S12]  /*0280*/  BSSY.RECONVERGENT B1, `(.L_x_1) ;  /* 0x0000088000017945 */ /* 0x000fd80003800200 */
[----:B------:R-:W-:Y:S05]  /*0290*/  @P0 BRA `(.L_x_2) ;  /* 0x0000000000400947 */ /* 0x000fea0003800000 */
[----:B------:R-:W-:-:S13]  /*02a0*/  ISETP.NE.AND P0, PT, R5, RZ, PT ;  /* 0x000000ff0500720c */ /* 0x000fda0003f05270 */
[----:B------:R-:W-:Y:S05]  /*02b0*/  @P0 BRA `(.L_x_3) ;  /* 0x0000000000100947 */ /* 0x000fea0003800000 */
[----:B------:R-:W-:Y:S02]  /*02c0*/  IMAD.U32 R10, RZ, RZ, UR18 ;  /* 0x00000012ff0a7e24 */ /* 0x000fe4000f8e00ff */
[----:B------:R-:W-:-:S05]  /*02d0*/  IMAD.U32 R11, RZ, RZ, UR12 ;  /* 0x0000000cff0b7e24 */ /* 0x000fca000f8e00ff */
[----:B0-----:R0:W5:Y:S01]  /*02e0*/  LDG.E.U8 R15, desc[UR14][R10.64+0x1] ;  /* 0x0000010e0a0f7981 */ /* 0x001162000c1e1100 */
[----:B------:R-:W-:Y:S05]  /*02f0*/  BRA `(.L_x_4) ;  /* 0x0000000800007947 */ /* 0x000fea0003800000 */
.L_x_3:
[----:B------:R-:W-:Y:S01]  /*0300*/  UIADD3 UR8, UP0, UPT, UR7, UR18, URZ ;  /* 0x0000001207087290 */ /* 0x000fe2000ff1e0ff */
[----:B------:R-:W-:-:S03]  /*0310*/  ISETP.NE.AND P0, PT, R5, UR11, PT ;  /* 0x0000000b05007c0c */ /* 0x000fc6000bf05270 */
[----:B------:R-:W-:Y:S02]  /*0320*/  ULEA.HI.X.SX32 UR9, UR7, UR12, 0x1, UP0 ;  /* 0x0000000c07097291 */ /* 0x000fe400080f0eff */
[----:B------:R-:W-:-:S04]  /*0330*/  IMAD.U32 R10, RZ, RZ, UR8 ;  /* 0x00000008ff0a7e24 */ /* 0x000fc8000f8e00ff */
[----:B------:R-:W-:-:S05]  /*0340*/  IMAD.U32 R11, RZ, RZ, UR9 ;  /* 0x00000009ff0b7e24 */ /* 0x000fca000f8e00ff */
[----:B0-----:R0:W5:Y:S01]  /*0350*/  @!P0 LDG.E.U8 R15, desc[UR14][R10.64] ;  /* 0x0000000e0a0f8981 */ /* 0x001162000c1e1100 */
[----:B------:R-:W-:-:S04]  /*0360*/  @P0 IADD3 R12, P1, PT, R5, UR18, RZ ;  /* 0x00000012050c0c10 */ /* 0x000fc8000ff3e0ff */
[----:B------:R-:W-:-:S05]  /*0370*/  @P0 LEA.HI.X.SX32 R13, R5, UR12, 0x1, P1 ;  /* 0x0000000c050d0c11 */ /* 0x000fca00088f0eff */
[----:B------:R0:W5:Y:S01]  /*0380*/  @P0 LDG.E.U8 R15, desc[UR14][R12.64] ;  /* 0x0000000e0c0f0981 */ /* 0x000162000c1e1100 */
[----:B------:R-:W-:Y:S05]  /*0390*/  BRA `(.L_x_4) ;  /* 0x0000000400d87947 */ /* 0x000fea0003800000 */
.L_x_2:
[----:B---3--:R-:W-:-:S06]  /*03a0*/  UIADD3 UR8, UPT, UPT, UR19, -0x1, URZ ;  /* 0xffffffff13087890 */ /* 0x008fcc000fffe0ff */
[----:B------:R-:W-:-:S13]  /*03b0*/  ISETP.NE.AND P0, PT, R7, UR8, PT ;  /* 0x0000000807007c0c */ /* 0x000fda000bf05270 */
[----:B------:R-:W-:Y:S05]  /*03c0*/  @P0 BRA `(.L_x_5) ;  /* 0x0000000000380947 */ /* 0x000fea0003800000 */
[----:B------:R-:W-:-:S13]  /*03d0*/  ISETP.NE.AND P0, PT, R5, RZ, PT ;  /* 0x000000ff0500720c */ /* 0x000fda0003f05270 */
[----:B------:R-:W-:Y:S05]  /*03e0*/  @P0 BRA `(.L_x_6) ;  /* 0x0000000000100947 */ /* 0x000fea0003800000 */
[----:B------:R-:W-:Y:S02]  /*03f0*/  IMAD.U32 R10, RZ, RZ, UR17 ;  /* 0x00000011ff0a7e24 */ /* 0x000fe4000f8e00ff */
[----:B------:R-:W-:-:S05]  /*0400*/  IMAD.U32 R11, RZ, RZ, UR4 ;  /* 0x00000004ff0b7e24 */ /* 0x000fca000f8e00ff */
[----:B0-----:R0:W5:Y:S01]  /*0410*/  LDG.E.U8 R15, desc[UR14][R10.64+0x1] ;  /* 0x0000010e0a0f7981 */ /* 0x001162000c1e1100 */
[----:B------:R-:W-:Y:S05]  /*0420*/  BRA `(.L_x_4) ;  /* 0x0000000400b47947 */ /* 0x000fea0003800000 */
.L_x_6:
[----:B------:R-:W-:Y:S01]  /*0430*/  ISETP.NE.AND P1, PT, R5, UR11, PT ;  /* 0x0000000b05007c0c */ /* 0x000fe2000bf25270 */
[----:B------:R-:W-:Y:S02]  /*0440*/  IMAD.U32 R10, RZ, RZ, UR6 ;  /* 0x00000006ff0a7e24 */ /* 0x000fe4000f8e00ff */
[----:B------:R-:W-:-:S10]  /*0450*/  IMAD.U32 R11, RZ, RZ, UR5 ;  /* 0x00000005ff0b7e24 */ /* 0x000fd4000f8e00ff */
[----:B0-----:R0:W5:Y:S01]  /*0460*/  @!P1 LDG.E.U8 R15, desc[UR14][R10.64] ;  /* 0x0000000e0a0f9981 */ /* 0x001162000c1e1100 */
[----:B------:R-:W-:-:S04]  /*0470*/  @P1 IADD3 R12, P0, PT, R5, UR17, RZ ;  /* 0x00000011050c1c10 */ /* 0x000fc8000ff1e0ff */
[----:B------:R-:W-:-:S05]  /*0480*/  @P1 LEA.HI.X.SX32 R13, R5, UR4, 0x1, P0 ;  /* 0x00000004050d1c11 */ /* 0x000fca00080f0eff */
[----:B------:R0:W5:Y:S01]  /*0490*/  @P1 LDG.E.U8 R15, desc[UR14][R12.64] ;  /* 0x0000000e0c0f1981 */ /* 0x000162000c1e1100 */
[----:B------:R-:W-:Y:S05]  /*04a0*/  BRA `(.L_x_4) ;  /* 0x0000000400947947 */ /* 0x000fea0003800000 */
.L_x_5:
[----:B------:R-:W-:-:S13]  /*04b0*/  ISETP.NE.AND P0, PT, R5, RZ, PT ;  /* 0x000000ff0500720c */ /* 0x000fda0003f05270 */
[----:B------:R-:W-:Y:S05]  /*04c0*/  @P0 BRA `(.L_x_7) ;  /* 0x0000000000140947 */ /* 0x000fea0003800000 */
[----:B--2---:R-:W-:-:S05]  /*04d0*/  IMAD R0, R7, UR22, RZ ;  /* 0x0000001607007c24 */ /* 0x004fca000f8e02ff */
[----:B----4-:R-:W-:-:S04]  /*04e0*/  IADD3 R10, P0, PT, R0, UR24, RZ ;  /* 0x00000018000a7c10 */ /* 0x010fc8000ff1e0ff */
[----:B------:R-:W-:-:S05]  /*04f0*/  LEA.HI.X.SX32 R11, R0, UR25, 0x1, P0 ;  /* 0x00000019000b7c11 */ /* 0x000fca00080f0eff */
[----:B0-----:R0:W5:Y:S01]  /*0500*/  LDG.E.U8 R15, desc[UR14][R10.64+0x1] ;  /* 0x0000010e0a0f7981 */ /* 0x001162000c1e1100 */
[----:B------:R-:W-:Y:S05]  /*0510*/  BRA `(.L_x_4) ;  /* 0x0000000400787947 */ /* 0x000fea0003800000 */
.L_x_7:
[----:B------:R-:W-:-:S13]  /*0520*/  ISETP.NE.AND P1, PT, R5, UR11, PT ;  /* 0x0000000b05007c0c */ /* 0x000fda000bf25270 */
[----:B------:R-:W3:Y:S08]  /*0530*/  @!P1 LDC R0, c[0x0][0x390] ;  /* 0x0000e400ff009b82 */ /* 0x000ef00000000800 */
[----:B------:R-:W0:Y:S01]  /*0540*/  @!P1 LDC.64 R10, c[0x0][0x380] ;  /* 0x0000e000ff0a9b82 */ /* 0x000e220000000a00 */
[----:B---3--:R-:W-:-:S05]  /*0550*/  @!P1 IMAD R0, R7, R0, UR7 ;  /* 0x0000000707009e24 */ /* 0x008fca000f8e0200 */
[----:B0-----:R-:W-:-:S04]  /*0560*/  @!P1 IADD3 R10, P0, PT, R0, R10, RZ ;  /* 0x0000000a000a9210 */ /* 0x001fc80007f1e0ff */
[----:B------:R-:W-:-:S05]  /*0570*/  @!P1 LEA.HI.X.SX32 R11, R0, R11, 0x1, P0 ;  /* 0x0000000b000b9211 */ /* 0x000fca00000f0eff */
[----:B------:R0:W5:Y:S01]  /*0580*/  @!P1 LDG.E.U8 R15, desc[UR14][R10.64] ;  /* 0x0000000e0a0f9981 */ /* 0x000162000c1e1100 */
[----:B------:R-:W-:Y:S05]  /*0590*/  @!P1 BRA `(.L_x_4) ;  /* 0x0000000400589947 */ /* 0x000fea0003800000 */
[C---:B------:R-:W-:Y:S01]  /*05a0*/  VIADD R0, R7.reuse, 0xffffffff ;  /* 0xffffffff07007836 */ /* 0x040fe20000000000 */
[----:B------:R-:W-:Y:S01]  /*05b0*/  SHF.R.S32.HI R13, RZ, 0x1f, R5 ;  /* 0x0000001fff0d7819 */ /* 0x000fe20000011405 */
[----:B--2---:R-:W-:Y:S02]  /*05c0*/  IMAD R22, R7, UR22, RZ ;  /* 0x0000001607167c24 */ /* 0x004fe4000f8e02ff */
[----:B------:R-:W-:-:S04]  /*05d0*/  IMAD R0, R0, UR22, RZ ;  /* 0x0000001600007c24 */ /* 0x000fc8000f8e02ff */
[--C-:B------:R-:W-:Y:S01]  /*05e0*/  IMAD.IADD R4, R5, 0x1, R0.reuse ;  /* 0x0000000105047824 */ /* 0x100fe200078e0200 */
[----:B------:R-:W-:Y:S02]  /*05f0*/  SHF.R.S32.HI R2, RZ, 0x1f, R0 ;  /* 0x0000001fff027819 */ /* 0x000fe40000011400 */
[----:B----4-:R-:W-:Y:S02]  /*0600*/  IADD3 R14, P0, P1, R0, UR24, R5 ;  /* 0x00000018000e7c10 */ /* 0x010fe4000f91e005 */
[----:B------:R-:W-:Y:S02]  /*0610*/  IADD3 R24, P2, PT, R4, UR24, RZ ;  /* 0x0000001804187c10 */ /* 0x000fe4000ff5e0ff */
[----:B-----5:R-:W-:Y:S02]  /*0620*/  IADD3.X R15, PT, PT, R2, UR25, R13, P0, P1 ;  /* 0x00000019020f7c10 */ /* 0x020fe400087e240d */
[----:B------:R-:W-:-:S03]  /*0630*/  LEA.HI.X.SX32 R25, R4, UR25, 0x1, P2 ;  /* 0x0000001904197c11 */ /* 0x000fc600090f0eff */
[----:B------:R-:W2:Y:S01]  /*0640*/  LDG.E.U8 R14, desc[UR14][R14.64+-0x1] ;  /* 0xffffff0e0e0e7981 */ /* 0x000ea2000c1e1100 */
[----:B------:R-:W-:-:S03]  /*0650*/  SHF.R.S32.HI R0, RZ, 0x1f, R22 ;  /* 0x0000001fff007819 */ /* 0x000fc60000011416 */
[----:B------:R-:W2:Y:S01]  /*0660*/  LDG.E.U8 R12, desc[UR14][R24.64] ;  /* 0x0000000e180c7981 */ /* 0x000ea2000c1e1100 */
[----:B0-----:R-:W-:-:S03]  /*0670*/  IADD3 R10, P0, P1, R22, UR24, R5 ;  /* 0x00000018160a7c10 */ /* 0x001fc6000f91e005 */
[----:B------:R0:W3:Y:S01]  /*0680*/  LDG.E.U8 R16, desc[UR14][R24.64+0x1] ;  /* 0x0000010e18107981 */ /* 0x0000e2000c1e1100 */
[----:B------:R-:W-:Y:S02]  /*0690*/  IADD3.X R11, PT, PT, R0, UR25, R13, P0, P1 ;  /* 0x00000019000b7c10 */ /* 0x000fe400087e240d */
[----:B------:R-:W-:-:S03]  /*06a0*/  IADD3 R20, P0, PT, R24, UR22, RZ ;  /* 0x0000001618147c10 */ /* 0x000fc6000ff1e0ff */
[----:B------:R3:W4:Y:S01]  /*06b0*/  LDG.E.U8 R10, desc[UR14][R10.64+-0x1] ;  /* 0xffffff0e0a0a7981 */ /* 0x000722000c1e1100 */
[----:B------:R-:W-:Y:S01]  /*06c0*/  IADD3.X R21, PT, PT, R25, UR16, RZ, P0, !PT ;  /* 0x0000001019157c10 */ /* 0x000fe200087fe4ff */
[----:B------:R-:W-:-:S04]  /*06d0*/  VIADD R22, R22, UR22 ;  /* 0x0000001616167c36 */ /* 0x000fc80008000000 */
[----:B------:R-:W4:Y:S01]  /*06e0*/  LDG.E.U8 R0, desc[UR14][R20.64] ;  /* 0x0000000e14007981 */ /* 0x000f22000c1e1100 */
[----:B------:R-:W-:Y:S02]  /*06f0*/  SHF.R.S32.HI R2, RZ, 0x1f, R22 ;  /* 0x0000001fff027819 */ /* 0x000fe40000011416 */
[----:B------:R-:W-:-:S04]  /*0700*/  IADD3 R22, P0, P1, R22, UR24, R5 ;  /* 0x0000001816167c10 */ /* 0x000fc8000f91e005 */
[----:B------:R-:W-:Y:S02]  /*0710*/  IADD3.X R23, PT, PT, R2, UR25, R13, P0, P1 ;  /* 0x0000001902177c10 */ /* 0x000fe400087e240d */
[----:B------:R-:W4:Y:S01]  /*0720*/  LDG.E.U8 R2, desc[UR14][R20.64+0x1] ;  /* 0x0000010e14027981 */ /* 0x000f22000c1e1100 */
[----:B0-----:R-:W-:-:S03]  /*0730*/  IADD3 R24, P0, PT, R20, UR22, RZ ;  /* 0x0000001614187c10 */ /* 0x001fc6000ff1e0ff */
[----:B------:R-:W4:Y:S01]  /*0740*/  LDG.E.U8 R4, desc[UR14][R22.64+-0x1] ;  /* 0xffffff0e16047981 */ /* 0x000f22000c1e1100 */
[----:B------:R-:W-:-:S05]  /*0750*/  IADD3.X R25, PT, PT, R21, UR16, RZ, P0, !PT ;  /* 0x0000001015197c10 */ /* 0x000fca00087fe4ff */
[----:B------:R-:W4:Y:S04]  /*0760*/  LDG.E.U8 R6, desc[UR14][R24.64] ;  /* 0x0000000e18067981 */ /* 0x000f28000c1e1100 */
[----:B------:R-:W4:Y:S01]  /*0770*/  LDG.E.U8 R8, desc[UR14][R24.64+0x1] ;  /* 0x0000010e18087981 */ /* 0x000f22000c1e1100 */
[CC--:B--2---:R-:W-:Y:S02]  /*0780*/  VIMNMX.U16x2 R13, PT, PT, R14.reuse, R12.reuse, PT ;  /* 0x0000000c0e0d7248 */ /* 0x0c4fe40003fe0200 */
[----:B------:R-:W-:Y:S02]  /*0790*/  VIMNMX.U16x2 R12, PT, PT, R14, R12, !PT ;  /* 0x0000000c0e0c7248 */ /* 0x000fe40007fe0200 */
[----:B------:R-:W-:Y:S02]  /*07a0*/  LOP3.LUT R15, R13, 0xffff, RZ, 0xc0, !PT ;  /* 0x0000ffff0d0f7812 */ /* 0x000fe400078ec0ff */
[----:B---3--:R-:W-:-:S02]  /*07b0*/  VIMNMX.U16x2 R11, PT, PT, R12, R16, !PT ;  /* 0x000000100c0b7248 */ /* 0x008fc40007fe0200 */
[----:B------:R-:W-:Y:S02]  /*07c0*/  VIMNMX.U16x2 R14, PT, PT, R12, R16, PT ;  /* 0x000000100c0e7248 */ /* 0x000fe40003fe0200 */
[----:B------:R-:W-:Y:S02]  /*07d0*/  ISETP.GE.U32.AND P0, PT, R16, R15, PT ;  /* 0x0000000f1000720c */ /* 0x000fe40003f06070 */
[----:B----4-:R-:W-:Y:S02]  /*07e0*/  VIMNMX.U16x2 R15, PT, PT, R11, R10, PT ;  /* 0x0000000a0b0f7248 */ /* 0x010fe40003fe0200 */
[----:B------:R-:W-:Y:S02]  /*07f0*/  SEL R12, R13, R14, !P0 ;  /* 0x0000000e0d0c7207 */ /* 0x000fe40004000000 */
[----:B------:R-:W-:Y:S02]  /*0800*/  VIMNMX.U16x2 R11, PT, PT, R11, R10, !PT ;  /* 0x0000000a0b0b7248 */ /* 0x000fe40007fe0200 */
[----:B------:R-:W-:-:S02]  /*0810*/  SEL R10, R14, R13, !P0 ;  /* 0x0000000d0e0a7207 */ /* 0x000fc40004000000 */
[CC--:B------:R-:W-:Y:S02]  /*0820*/  VIMNMX.U16x2 R14, PT, PT, R12.reuse, R15.reuse, !PT ;  /* 0x0000000f0c0e7248 */ /* 0x0c0fe40007fe0200 */
[----:B------:R-:W-:Y:S02]  /*0830*/  VIMNMX.U16x2 R13, PT, PT, R11, R0, PT ;  /* 0x000000000b0d7248 */ /* 0x000fe40003fe0200 */
[----:B------:R-:W-:Y:S02]  /*0840*/  VIMNMX.U16x2 R12, PT, PT, R12, R15, PT ;  /* 0x0000000f0c0c7248 */ /* 0x000fe40003fe0200 */
[----:B------:R-:W-:Y:S02]  /*0850*/  VIMNMX.U16x2 R15, PT, PT, R14, R13, PT ;  /* 0x0000000d0e0f7248 */ /* 0x000fe40003fe0200 */
[CC--:B------:R-:W-:Y:S02]  /*0860*/  VIMNMX.U16x2 R16, PT, PT, R10.reuse, R12.reuse, PT ;  /* 0x0000000c0a107248 */ /* 0x0c0fe40003fe0200 */
[----:B------:R-:W-:-:S02]  /*0870*/  VIMNMX.U16x2 R12, PT, PT, R10, R12, !PT ;  /* 0x0000000c0a0c7248 */ /* 0x000fc40007fe0200 */
[----:B------:R-:W-:Y:S02]  /*0880*/  PRMT R10, R15, 0x7610, R10 ;  /* 0x000076100f0a7816 */ /* 0x000fe4000000000a */
[----:B------:R-:W-:Y:S02]  /*0890*/  PRMT R15, R16, 0x7610, R15 ;  /* 0x00007610100f7816 */ /* 0x000fe4000000000f */
[----:B------:R-:W-:Y:S02]  /*08a0*/  VIMNMX.U16x2 R0, PT, PT, R11, R0, !PT ;  /* 0x000000000b007248 */ /* 0x000fe40007fe0200 */
[----:B------:R-:W-:Y:S02]  /*08b0*/  VIMNMX.U16x2 R13, PT, PT, R14, R13, !PT ;  /* 0x0000000d0e0d7248 */ /* 0x000fe40007fe0200 */
[----:B------:R-:W-:Y:S02]  /*08c0*/  VIMNMX.U16x2 R11, PT, PT, R12, R10, !PT ;  /* 0x0000000a0c0b7248 */ /* 0x000fe40007fe0200 */
[----:B------:R-:W-:-:S02]  /*08d0*/  LOP3.LUT R17, R10, 0xffff, RZ, 0xc0, !PT ;  /* 0x0000ffff0a117812 */ /* 0x000fc400078ec0ff */
[----:B------:R-:W-:Y:S02]  /*08e0*/  VIMNMX.U16x2 R16, PT, PT, R12, R10, PT ;  /* 0x0000000a0c107248 */ /* 0x000fe40003fe0200 */
[----:B------:R-:W-:Y:S02]  /*08f0*/  LOP3.LUT R14, R15, 0xffff, RZ, 0xc0, !PT ;  /* 0x0000ffff0f0e7812 */ /* 0x000fe400078ec0ff */
[CC--:B------:R-:W-:Y:S02]  /*0900*/  VIMNMX.U16x2 R10, PT, PT, R0.reuse, R2.reuse, !PT ;  /* 0x00000002000a7248 */ /* 0x0c0fe40007fe0200 */
[----:B------:R-:W-:Y:S02]  /*0910*/  VIMNMX.U16x2 R0, PT, PT, R0, R2, PT ;  /* 0x0000000200007248 */ /* 0x000fe40003fe0200 */
[----:B------:R-:W-:Y:S02]  /*0920*/  ISETP.GE.U32.AND P0, PT, R17, R14, PT ;  /* 0x0000000e1100720c */ /* 0x000fe40003f06070 */
[----:B------:R-:W-:-:S02]  /*0930*/  VIMNMX.U16x2 R14, PT, PT, R13, R0, !PT ;  /* 0x000000000d0e7248 */ /* 0x000fc40007fe0200 */
[C---:B------:R-:W-:Y:S02]  /*0940*/  VIMNMX.U16x2 R12, PT, PT, R10.reuse, R4, PT ;  /* 0x000000040a0c7248 */ /* 0x040fe40003fe0200 */
[----:B------:R-:W-:Y:S02]  /*0950*/  VIMNMX.U16x2 R13, PT, PT, R13, R0, PT ;  /* 0x000000000d0d7248 */ /* 0x000fe40003fe0200 */
[----:B------:R-:W-:Y:S02]  /*0960*/  VIMNMX.U16x2 R4, PT, PT, R10, R4, !PT ;  /* 0x000000040a047248 */ /* 0x000fe40007fe0200 */
[----:B------:R-:W-:Y:S02]  /*0970*/  SEL R2, R15, R16, !P0 ;  /* 0x000000100f027207 */ /* 0x000fe40004000000 */
[----:B------:R-:W-:Y:S02]  /*0980*/  SEL R0, R16, R15, !P0 ;  /* 0x0000000f10007207 */ /* 0x000fe40004000000 */
[----:B------:R-:W-:-:S02]  /*0990*/  VIMNMX.U16x2 R15, PT, PT, R14, R12, PT ;  /* 0x0000000c0e0f7248 */ /* 0x000fc40003fe0200 */
[CC--:B------:R-:W-:Y:S02]  /*09a0*/  VIMNMX.U16x2 R16, PT, PT, R11.reuse, R13.reuse, !PT ;  /* 0x0000000d0b107248 */ /* 0x0c0fe40007fe0200 */
[----:B------:R-:W-:Y:S02]  /*09b0*/  VIMNMX.U16x2 R13, PT, PT, R11, R13, PT ;  /* 0x0000000d0b0d7248 */ /* 0x000fe40003fe0200 */
[----:B------:R-:W-:Y:S02]  /*09c0*/  VIMNMX.U16x2 R12, PT, PT, R14, R12, !PT ;  /* 0x0000000c0e0c7248 */ /* 0x000fe40007fe0200 */
[----:B------:R-:W-:Y:S02]  /*09d0*/  VIMNMX.U16x2 R10, PT, PT, R4, R6, PT ;  /* 0x00000006040a7248 */ /* 0x000fe40003fe0200 */
[----:B------:R-:W-:Y:S02]  /*09e0*/  VIMNMX.U16x2 R14, PT, PT, R16, R15, PT ;  /* 0x0000000f100e7248 */ /* 0x000fe40003fe0200 */
[----:B------:R-:W-:-:S02]  /*09f0*/  VIMNMX.U16x2 R17, PT, PT, R2, R13, !PT ;  /* 0x0000000d02117248 */ /* 0x000fc40007fe0200 */
[----:B------:R-:W-:Y:S02]  /*0a00*/  VIMNMX.U16x2 R15, PT, PT, R16, R15, !PT ;  /* 0x0000000f100f7248 */ /* 0x000fe40007fe0200 */
[----:B------:R-:W-:Y:S02]  /*0a10*/  VIMNMX.U16x2 R11, PT, PT, R12, R10, PT ;  /* 0x0000000a0c0b7248 */ /* 0x000fe40003fe0200 */
[----:B------:R-:W-:Y:S02]  /*0a20*/  VIMNMX.U16x2 R13, PT, PT, R2, R13, PT ;  /* 0x0000000d020d7248 */ /* 0x000fe40003fe0200 */
[----:B------:R-:W-:Y:S02]  /*0a30*/  VIMNMX.U16x2 R4, PT, PT, R4, R6, !PT ;  /* 0x0000000604047248 */ /* 0x000fe40007fe0200 */
[----:B------:R-:W-:Y:S02]  /*0a40*/  VIMNMX.U16x2 R16, PT, PT, R17, R14, !PT ;  /* 0x0000000e11107248 */ /* 0x000fe40007fe0200 */
[----:B------:R-:W-:-:S02]  /*0a50*/  VIMNMX.U16x2 R6, PT, PT, R15, R11, PT ;  /* 0x0000000b0f067248 */ /* 0x000fc40003fe0200 */
[----:B------:R-:W-:Y:S02]  /*0a60*/  VIMNMX.U16x2 R2, PT, PT, R12, R10, !PT ;  /* 0x0000000a0c027248 */ /* 0x000fe40007fe0200 */
[----:B------:R-:W-:Y:S02]  /*0a70*/  VIMNMX.U16x2 R14, PT, PT, R17, R14, PT ;  /* 0x0000000e110e7248 */ /* 0x000fe40003fe0200 */
[----:B------:R-:W-:Y:S02]  /*0a80*/  VIMNMX.U16x2 R11, PT, PT, R15, R11, !PT ;  /* 0x0000000b0f0b7248 */ /* 0x000fe40007fe0200 */
[----:B------:R-:W-:Y:S02]  /*0a90*/  VIMNMX.U16x2 R10, PT, PT, R16, R6, !PT ;  /* 0x00000006100a7248 */ /* 0x000fe40007fe0200 */
[----:B------:R-:W-:Y:S02]  /*0aa0*/  VIMNMX3.U16x2 R2, R4, R8, R2, PT ;  /* 0x000000080402720f */ /* 0x000fe40003800202 */
[----:B------:R-:W-:-:S02]  /*0ab0*/  VIMNMX3.U16x2 R0, R0, R13, R14, !PT ;  /* 0x0000000d0000720f */ /* 0x000fc4000780020e */
[----:B------:R-:W-:Y:S02]  /*0ac0*/  VIMNMX.U16x2 R6, PT, PT, R16, R6, PT ;  /* 0x0000000610067248 */ /* 0x000fe40003fe0200 */
[----:B------:R-:W-:-:S04]  /*0ad0*/  VIMNMX3.U16x2 R2, R11, R2, R10, PT ;  /* 0x000000020b02720f */ /* 0x000fc8000380020a */
[----:B------:R-:W-:-:S04]  /*0ae0*/  VIMNMX3.U16x2 R0, R0, R6, R2, !PT ;  /* 0x000000060000720f */ /* 0x000fc80007800202 */
[----:B------:R-:W-:-:S07]  /*0af0*/  PRMT R15, R0, 0x7610, R15 ;  /* 0x00007610000f7816 */ /* 0x000fce000000000f */
.L_x_4:
[----:B--234-:R-:W-:Y:S05]  /*0b00*/  BSYNC.RECONVERGENT B1 ;  /* 0x0000000000017941 */ /* 0x01cfea0003800200 */
.L_x_1:
[C---:B0-----:R-:W-:Y:S01]  /*0b10*/  IADD3 R10, P0, PT, R18.reuse, UR20, RZ ;  /* 0x00000014120a7c10 */ /* 0x041fe2000ff1e0ff */
[----:B------:R-:W-:Y:S03]  /*0b20*/  BSSY.RECONVERGENT B1, `(.L_x_8) ;  /* 0x0000020000017945 */ /* 0x000fe60003800200 */
[----:B------:R-:W-:Y:S01]  /*0b30*/  LEA.HI.X.SX32 R11, R18, UR21, 0x1, P0 ;  /* 0x00000015120b7c11 */ /* 0x000fe200080f0eff */
[----:B------:R-:W-:-:S04]  /*0b40*/  IMAD.IADD R18, R9, 0x1, R18 ;  /* 0x0000000109127824 */ /* 0x000fc800078e0212 */
[----:B-----5:R0:W-:Y:S01]  /*0b50*/  STG.E.U8 desc[UR14][R10.64], R15 ;  /* 0x0000000f0a007986 */ /* 0x0201e2000c10110e */
[----:B------:R-:W-:-:S13]  /*0b60*/  ISETP.GE.AND P0, PT, R18, UR10, PT ;  /* 0x0000000a12007c0c */ /* 0x000fda000bf06270 */
[----:B0-----:R-:W-:Y:S05]  /*0b70*/  @P0 BRA `(.L_x_9) ;  /* 0x0000000000680947 */ /* 0x001fea0003800000 */
[----:B-1----:R-:W-:-:S04]  /*0b80*/  IABS R7, R3 ;  /* 0x0000000300077213 */ /* 0x002fc80000000000 */
[----:B------:R-:W0:Y:S08]  /*0b90*/  I2F.RP R0, R7 ;  /* 0x0000000700007306 */ /* 0x000e300000209400 */
[----:B0-----:R-:W0:Y:S02]  /*0ba0*/  MUFU.RCP R0, R0 ;  /* 0x0000000000007308 */ /* 0x001e240000001000 */
[----:B0-----:R-:W-:-:S06]  /*0bb0*/  VIADD R4, R0, 0xffffffe ;  /* 0x0ffffffe00047836 */ /* 0x001fcc0000000000 */
[----:B------:R0:W1:Y:S02]  /*0bc0*/  F2I.FTZ.U32.TRUNC.NTZ R5, R4 ;  /* 0x0000000400057305 */ /* 0x000064000021f000 */
[----:B0-----:R-:W-:Y:S02]  /*0bd0*/  IMAD.MOV.U32 R4, RZ, RZ, RZ ;  /* 0x000000ffff047224 */ /* 0x001fe400078e00ff */
[----:B-1----:R-:W-:-:S04]  /*0be0*/  IMAD.MOV R2, RZ, RZ, -R5 ;  /* 0x000000ffff027224 */ /* 0x002fc800078e0a05 */
[----:B------:R-:W-:Y:S01]  /*0bf0*/  IMAD R11, R2, R7, RZ ;  /* 0x00000007020b7224 */ /* 0x000fe200078e02ff */
[----:B------:R-:W-:-:S03]  /*0c00*/  IABS R2, R18 ;  /* 0x0000001200027213 */ /* 0x000fc60000000000 */
[----:B------:R-:W-:-:S06]  /*0c10*/  IMAD.HI.U32 R5, R5, R11, R4 ;  /* 0x0000000b05057227 */ /* 0x000fcc00078e0004 */
[----:B------:R-:W-:-:S04]  /*0c20*/  IMAD.HI.U32 R5, R5, R2, RZ ;  /* 0x0000000205057227 */ /* 0x000fc800078e00ff */
[----:B------:R-:W-:-:S04]  /*0c30*/  IMAD.MOV R0, RZ, RZ, -R5 ;  /* 0x000000ffff007224 */ /* 0x000fc800078e0a05 */
[----:B------:R-:W-:-:S05]  /*0c40*/  IMAD R0, R7, R0, R2 ;  /* 0x0000000007007224 */ /* 0x000fca00078e0202 */
[----:B------:R-:W-:-:S13]  /*0c50*/  ISETP.GT.U32.AND P2, PT, R7, R0, PT ;  /* 0x000000000700720c */ /* 0x000fda0003f44070 */
[----:B------:R-:W-:Y:S02]  /*0c60*/  @!P2 IMAD.IADD R0, R0, 0x1, -R7 ;  /* 0x000000010000a824 */ /* 0x000fe400078e0a07 */
[----:B------:R-:W-:Y:S01]  /*0c70*/  @!P2 VIADD R5, R5, 0x1 ;  /* 0x000000010505a836 */ /* 0x000fe20000000000 */
[----:B------:R-:W-:Y:S02]  /*0c80*/  ISETP.NE.AND P2, PT, R3, RZ, PT ;  /* 0x000000ff0300720c */ /* 0x000fe40003f45270 */
[----:B------:R-:W-:Y:S02]  /*0c90*/  ISETP.GE.U32.AND P0, PT, R0, R7, PT ;  /* 0x000000070000720c */ /* 0x000fe40003f06070 */
[----:B------:R-:W-:-:S04]  /*0ca0*/  LOP3.LUT R0, R18, R3, RZ, 0x3c, !PT ;  /* 0x0000000312007212 */ /* 0x000fc800078e3cff */
[----:B------:R-:W-:-:S07]  /*0cb0*/  ISETP.GE.AND P1, PT, R0, RZ, PT ;  /* 0x000000ff0000720c */ /* 0x000fce0003f26270 */
[----:B------:R-:W-:-:S06]  /*0cc0*/  @P0 VIADD R5, R5, 0x1 ;  /* 0x0000000105050836 */ /* 0x000fcc0000000000 */
[----:B------:R-:W-:Y:S01]  /*0cd0*/  @!P1 IMAD.MOV R5, RZ, RZ, -R5 ;  /* 0x000000ffff059224 */ /* 0x000fe200078e0a05 */
[----:B------:R-:W-:-:S05]  /*0ce0*/  @!P2 LOP3.LUT R5, RZ, R3, RZ, 0x33, !PT ;  /* 0x00000003ff05a212 */ /* 0x000fca00078e33ff */
[--C-:B------:R-:W-:Y:S02]  /*0cf0*/  IMAD.MOV R0, RZ, RZ, -R5.reuse ;  /* 0x000000ffff007224 */ /* 0x100fe400078e0a05 */
[----:B------:R-:W-:Y:S02]  /*0d00*/  IMAD.MOV.U32 R7, RZ, RZ, R5 ;  /* 0x000000ffff077224 */ /* 0x000fe400078e0005 */
[----:B------:R-:W-:-:S07]  /*0d10*/  IMAD R5, R3, R0, R18 ;  /* 0x0000000003057224 */ /* 0x000fce00078e0212 */
.L_x_9:
[----:B------:R-:W-:Y:S05]  /*0d20*/  BSYNC.RECONVERGENT B1 ;  /* 0x0000000000017941 */ /* 0x000fea0003800200 */
.L_x_8:
[----:B------:R-:W-:-:S13]  /*0d30*/  ISETP.GE.AND P0, PT, R18, UR10, PT ;  /* 0x0000000a12007c0c */ /* 0x000fda000bf06270 */
[----:B------:R-:W-:Y:S05]  /*0d40*/  @!P0 BRA `(.L_x_10) ;  /* 0xfffffff400488947 */ /* 0x000fea000383ffff */
[----:B------:R-:W-:Y:S05]  /*0d50*/  BSYNC.RECONVERGENT B0 ;  /* 0x0000000000007941 */ /* 0x000fea0003800200 */
.L_x_0:
[----:B------:R-:W-:Y:S05]  /*0d60*/  EXIT ;  /* 0x000000000000794d */ /* 0x000fea0003800000 */
.L_x_11:
[----:B------:R-:W-:-:S00]  /*0d70*/  BRA `(.L_x_11) ;  /* 0xfffffffc00fc7947 */ /* 0x000fc0000383ffff */
[----:B------:R-:W-:-:S00]  /*0d80*/  NOP ;  /* 0x0000000000007918 */ /* 0x000fc00000000000 */
[----:B------:R-:W-:-:S00]  /*0d90*/  NOP ;  /* 0x0000000000007918 */ /* 0x000fc00000000000 */
[----:B------:R-:W-:-:S00]  /*0da0*/  NOP ;  /* 0x0000000000007918 */ /* 0x000fc00000000000 */
[----:B------:R-:W-:-:S00]  /*0db0*/  NOP ;  /* 0x0000000000007918 */ /* 0x000fc00000000000 */
[----:B------:R-:W-:-:S00]  /*0dc0*/  NOP ;  /* 0x0000000000007918 */ /* 0x000fc00000000000 */
[----:B------:R-:W-:-:S00]  /*0dd0*/  NOP ;  /* 0x0000000000007918 */ /* 0x000fc00000000000 */
[----:B------:R-:W-:-:S00]  /*0de0*/  NOP ;  /* 0x0000000000007918 */ /* 0x000fc00000000000 */
[----:B------:R-:W-:-:S00]  /*0df0*/  NOP ;  /* 0x0000000000007918 */ /* 0x000fc00000000000 */
.L_x_12:


//--------------------- .nv.shared.reserved.0     --------------------------
	.section	.nv.shared.reserved.0,"aw",@nobits
	.weak		__nv_reservedSMEM_offset_0_alias
	.size		__nv_reservedSMEM_offset_0_alias, 0, 64
	.other		__nv_reservedSMEM_offset_0_alias,@"STO_CUDA_RESERVED_SHARED STV_DEFAULT"
__nv_reservedSMEM_offset_0_alias:
	.zero		0
	.zero		64


//--------------------- .nv.constant0.process     --------------------------
	.section	.nv.constant0.process,"a",@progbits
	.sectionflags	@""
	.align	4
.nv.constant0.process:
	.zero		920


//--------------------- SYMBOLS --------------------------

	.type		.nv.reservedSmem.offset0,@object
	.size		.nv.reservedSmem.offset0,0x4
